//
// Generated by NVIDIA NVVM Compiler
//
// Compiler Build ID: CL-36424714
// Cuda compilation tools, release 13.0, V13.0.88
// Based on NVVM 20.0.0
//

.version 9.0
.target sm_100
.address_size 64

	// .globl	_Z15color2greyscalePhS_iii

.visible .entry _Z15color2greyscalePhS_iii(
	.param .u64 .ptr .align 1 _Z15color2greyscalePhS_iii_param_0,
	.param .u64 .ptr .align 1 _Z15color2greyscalePhS_iii_param_1,
	.param .u32 _Z15color2greyscalePhS_iii_param_2,
	.param .u32 _Z15color2greyscalePhS_iii_param_3,
	.param .u32 _Z15color2greyscalePhS_iii_param_4
)
{
	.reg .pred 	%p<4>;
	.reg .b16 	%rs<4>;
	.reg .b32 	%r<15>;
	.reg .b64 	%rd<9>;
	.reg .b64 	%fd<7>;

	ld.param.u64 	%rd1, [_Z15color2greyscalePhS_iii_param_0];
	ld.param.u64 	%rd2, [_Z15color2greyscalePhS_iii_param_1];
	ld.param.u32 	%r3, [_Z15color2greyscalePhS_iii_param_2];
	ld.param.u32 	%r4, [_Z15color2greyscalePhS_iii_param_3];
	ld.param.u32 	%r5, [_Z15color2greyscalePhS_iii_param_4];
	mov.u32 	%r6, %ntid.y;
	mov.u32 	%r7, %ctaid.y;
	mov.u32 	%r8, %tid.y;
	mad.lo.s32 	%r1, %r6, %r7, %r8;
	mov.u32 	%r9, %ntid.x;
	mov.u32 	%r10, %ctaid.x;
	mov.u32 	%r11, %tid.x;
	mad.lo.s32 	%r2, %r9, %r10, %r11;
	setp.ge.s32 	%p1, %r1, %r5;
	setp.ge.s32 	%p2, %r2, %r4;
	or.pred  	%p3, %p2, %p1;
	@%p3 bra 	$L__BB0_2;
	cvta.to.global.u64 	%rd3, %rd2;
	cvta.to.global.u64 	%rd4, %rd1;
	mad.lo.s32 	%r12, %r4, %r1, %r2;
	mul.lo.s32 	%r13, %r12, %r3;
	cvt.s64.s32 	%rd5, %r13;
	add.s64 	%rd6, %rd3, %rd5;
	ld.global.u8 	%rs1, [%rd6];
	cvt.rn.f64.u16 	%fd1, %rs1;
	ld.global.u8 	%rs2, [%rd6+1];
	cvt.rn.f64.u16 	%fd2, %rs2;
	mul.f64 	%fd3, %fd2, 0d3FE70A3D70A3D70A;
	fma.rn.f64 	%fd4, %fd1, 0d3FCAE147AE147AE1, %fd3;
	ld.global.u8 	%rs3, [%rd6+2];
	cvt.rn.f64.u16 	%fd5, %rs3;
	fma.rn.f64 	%fd6, %fd5, 0d3FB1EB851EB851EC, %fd4;
	cvt.rzi.u32.f64 	%r14, %fd6;
	cvt.s64.s32 	%rd7, %r12;
	add.s64 	%rd8, %rd4, %rd7;
	st.global.u8 	[%rd8], %r14;
$L__BB0_2:
	ret;

}


// ===== COMPILED SASS (sm_100) =====

	.target	sm_100

	.elftype	@"ET_EXEC"


//--------------------- .note.nv.tkinfo           --------------------------
	.section	.note.nv.tkinfo,"",@"SHT_NOTE"
	.sectionflags	@"SHF_NOTE_NV_TKINFO"
	.tkinfo
        /*0018*/ 	.word	0x00000002
        /*0030*/ 	.string	""
        /*0030*/ 	.string	"ptxas"
        /*0030*/ 	.string	"Cuda compilation tools, release 13.0, V13.0.88"
        /*0030*/ 	.string	"Build cuda_13.0.r13.0/compiler.36424714_0"
        /*0030*/ 	.string	"-arch sm_100 -m 64 "



//--------------------- .note.nv.cuinfo           --------------------------
	.section	.note.nv.cuinfo,"",@"SHT_NOTE"
	.sectionflags	@"SHF_NOTE_NV_CUINFO"
        /*0018*/ 	.short	0x0002
        /*001a*/ 	.short	0x0064
        /*001c*/ 	.short	0x0082
	.zero		2


//--------------------- .nv.info                  --------------------------
	.section	.nv.info,"",@"SHT_CUDA_INFO"
	.align	4


	//----- nvinfo : EIATTR_REGCOUNT
	.align		4
        /*0000*/ 	.byte	0x04, 0x2f
        /*0002*/ 	.short	(.L_1 - .L_0)
	.align		4
.L_0:
        /*0004*/ 	.word	index@(_Z15color2greyscalePhS_iii)
        /*0008*/ 	.word	0x0000000e


	//----- nvinfo : EIATTR_FRAME_SIZE
	.align		4
.L_1:
        /*000c*/ 	.byte	0x04, 0x11
        /*000e*/ 	.short	(.L_3 - .L_2)
	.align		4
.L_2:
        /*0010*/ 	.word	index@(_Z15color2greyscalePhS_iii)
        /*0014*/ 	.word	0x00000000


	//----- nvinfo : EIATTR_MIN_STACK_SIZE
	.align		4
.L_3:
        /*0018*/ 	.byte	0x04, 0x12
        /*001a*/ 	.short	(.L_5 - .L_4)
	.align		4
.L_4:
        /*001c*/ 	.word	index@(_Z15color2greyscalePhS_iii)
        /*0020*/ 	.word	0x00000000
.L_5:


//--------------------- .nv.compat                --------------------------
	.section	.nv.compat,"",@"SHT_CUDA_COMPAT_INFO"
	.align	4
        /*0000*/ 	.byte	0x02, 0x09, 0x00, 0x00, 0x02, 0x02, 0x01, 0x00, 0x02, 0x05, 0x05, 0x00, 0x03, 0x07, 0x01, 0x01
        /*0010*/ 	.byte	0x02, 0x03, 0x00, 0x00, 0x02, 0x06, 0x01, 0x00, 0x04, 0x0b, 0x08, 0x00, 0x01, 0x00, 0x00, 0x00
        /*0020*/ 	.byte	0x00, 0x00, 0x00, 0x00


//--------------------- .nv.info._Z15color2greyscalePhS_iii --------------------------
	.section	.nv.info._Z15color2greyscalePhS_iii,"",@"SHT_CUDA_INFO"
	.sectionflags	@""
	.align	4


	//----- nvinfo : EIATTR_CUDA_API_VERSION
	.align		4
        /*0000*/ 	.byte	0x04, 0x37
        /*0002*/ 	.short	(.L_7 - .L_6)
.L_6:
        /*0004*/ 	.word	0x00000082


	//----- nvinfo : EIATTR_KPARAM_INFO
	.align		4
.L_7:
        /*0008*/ 	.byte	0x04, 0x17
        /*000a*/ 	.short	(.L_9 - .L_8)
.L_8:
        /*000c*/ 	.word	0x00000000
        /*0010*/ 	.short	0x0004
        /*0012*/ 	.short	0x0018
        /*0014*/ 	.byte	0x00, 0xf0, 0x11, 0x00


	//----- nvinfo : EIATTR_KPARAM_INFO
	.align		4
.L_9:
        /*0018*/ 	.byte	0x04, 0x17
        /*001a*/ 	.short	(.L_11 - .L_10)
.L_10:
        /*001c*/ 	.word	0x00000000
        /*0020*/ 	.short	0x0003
        /*0022*/ 	.short	0x0014
        /*0024*/ 	.byte	0x00, 0xf0, 0x11, 0x00


	//----- nvinfo : EIATTR_KPARAM_INFO
	.align		4
.L_11:
        /*0028*/ 	.byte	0x04, 0x17
        /*002a*/ 	.short	(.L_13 - .L_12)
.L_12:
        /*002c*/ 	.word	0x00000000
        /*0030*/ 	.short	0x0002
        /*0032*/ 	.short	0x0010
        /*0034*/ 	.byte	0x00, 0xf0, 0x11, 0x00


	//----- nvinfo : EIATTR_KPARAM_INFO
	.align		4
.L_13:
        /*0038*/ 	.byte	0x04, 0x17
        /*003a*/ 	.short	(.L_15 - .L_14)
.L_14:
        /*003c*/ 	.word	0x00000000
        /*0040*/ 	.short	0x0001
        /*0042*/ 	.short	0x0008
        /*0044*/ 	.byte	0x00, 0xf5, 0x21, 0x00


	//----- nvinfo : EIATTR_KPARAM_INFO
	.align		4
.L_15:
        /*0048*/ 	.byte	0x04, 0x17
        /*004a*/ 	.short	(.L_17 - .L_16)
.L_16:
        /*004c*/ 	.word	0x00000000
        /*0050*/ 	.short	0x0000
        /*0052*/ 	.short	0x0000
        /*0054*/ 	.byte	0x00, 0xf5, 0x21, 0x00


	//----- nvinfo : EIATTR_SPARSE_MMA_MASK
	.align		4
.L_17:
        /*0058*/ 	.byte	0x03, 0x50
        /*005a*/ 	.short	0x0000


	//----- nvinfo : EIATTR_MAXREG_COUNT
	.align		4
        /*005c*/ 	.byte	0x03, 0x1b
        /*005e*/ 	.short	0x00ff


	//----- nvinfo : EIATTR_MERCURY_ISA_VERSION
	.align		4
        /*0060*/ 	.byte	0x03, 0x5f
        /*0062*/ 	.short	0x0101


	//----- nvinfo : EIATTR_VRC_CTA_INIT_COUNT
	.align		4
        /*0064*/ 	.byte	0x02, 0x4a
	.zero		1
	.zero		1


	//----- nvinfo : EIATTR_EXIT_INSTR_OFFSETS
	.align		4
        /*0068*/ 	.byte	0x04, 0x1c
        /*006a*/ 	.short	(.L_19 - .L_18)


	//   ....[0]....
.L_18:
        /*006c*/ 	.word	0x000000d0


	//   ....[1]....
        /*0070*/ 	.word	0x00000280


	//----- nvinfo : EIATTR_CBANK_PARAM_SIZE
	.align		4
.L_19:
        /*0074*/ 	.byte	0x03, 0x19
        /*0076*/ 	.short	0x001c


	//----- nvinfo : EIATTR_PARAM_CBANK
	.align		4
        /*0078*/ 	.byte	0x04, 0x0a
        /*007a*/ 	.short	(.L_21 - .L_20)
	.align		4
.L_20:
        /*007c*/ 	.word	index@(.nv.constant0._Z15color2greyscalePhS_iii)
        /*0080*/ 	.short	0x0380
        /*0082*/ 	.short	0x001c


	//----- nvinfo : EIATTR_SW_WAR
	.align		4
.L_21:
        /*0084*/ 	.byte	0x04, 0x36
        /*0086*/ 	.short	(.L_23 - .L_22)
.L_22:
        /*0088*/ 	.word	0x00000008
.L_23:


//--------------------- .nv.callgraph             --------------------------
	.section	.nv.callgraph,"",@"SHT_CUDA_CALLGRAPH"
	.align	4
	.sectionentsize	8
	.align		4
        /*0000*/ 	.word	0x00000000
	.align		4
        /*0004*/ 	.word	0xffffffff
	.align		4
        /*0008*/ 	.word	0x00000000
	.align		4
        /*000c*/ 	.word	0xfffffffe
	.align		4
        /*0010*/ 	.word	0x00000000
	.align		4
        /*0014*/ 	.word	0xfffffffd
	.align		4
        /*0018*/ 	.word	0x00000000
	.align		4
        /*001c*/ 	.word	0xfffffffc


//--------------------- .text._Z15color2greyscalePhS_iii --------------------------
	.section	.text._Z15color2greyscalePhS_iii,"ax",@progbits
	.align	128
        .global         _Z15color2greyscalePhS_iii
        .type           _Z15color2greyscalePhS_iii,@function
        .size           _Z15color2greyscalePhS_iii,(.L_x_1 - _Z15color2greyscalePhS_iii)
        .other          _Z15color2greyscalePhS_iii,@"STO_CUDA_ENTRY STV_DEFAULT"
_Z15color2greyscalePhS_iii:
.text._Z15color2greyscalePhS_iii:
[----:B------:R-:W-:Y:S01]  /*0000*/  LDC R1, c[0x0][0x37c] ;  /* 0x0000df00ff017b82 */ /* 0x000fe20000000800 */
[----:B------:R-:W0:Y:S01]  /*0010*/  S2R R0, SR_CTAID.Y ;  /* 0x0000000000007919 */ /* 0x000e220000002600 */
[----:B------:R-:W0:Y:S01]  /*0020*/  LDCU UR4, c[0x0][0x364] ;  /* 0x00006c80ff0477ac */ /* 0x000e220008000800 */
[----:B------:R-:W0:Y:S01]  /*0030*/  S2R R3, SR_TID.Y ;  /* 0x0000000000037919 */ /* 0x000e220000002200 */
[----:B------:R-:W1:Y:S01]  /*0040*/  LDCU UR5, c[0x0][0x360] ;  /* 0x00006c00ff0577ac */ /* 0x000e620008000800 */
[----:B------:R-:W1:Y:S01]  /*0050*/  S2R R2, SR_CTAID.X ;  /* 0x0000000000027919 */ /* 0x000e620000002500 */
[----:B------:R-:W2:Y:S01]  /*0060*/  LDCU UR6, c[0x0][0x398] ;  /* 0x00007300ff0677ac */ /* 0x000ea20008000800 */
[----:B------:R-:W1:Y:S01]  /*0070*/  S2R R5, SR_TID.X ;  /* 0x0000000000057919 */ /* 0x000e620000002100 */
[----:B------:R-:W3:Y:S01]  /*0080*/  LDCU UR7, c[0x0][0x394] ;  /* 0x00007280ff0777ac */ /* 0x000ee20008000800 */
[----:B0-----:R-:W-:-:S05]  /*0090*/  IMAD R0, R0, UR4, R3 ;  /* 0x0000000400007c24 */ /* 0x001fca000f8e0203 */
[----:B--2---:R-:W-:Y:S01]  /*00a0*/  ISETP.GE.AND P0, PT, R0, UR6, PT ;  /* 0x0000000600007c0c */ /* 0x004fe2000bf06270 */
[----:B-1----:R-:W-:-:S05]  /*00b0*/  IMAD R3, R2, UR5, R5 ;  /* 0x0000000502037c24 */ /* 0x002fca000f8e0205 */
[----:B---3--:R-:W-:-:S13]  /*00c0*/  ISETP.GE.OR P0, PT, R3, UR7, P0 ;  /* 0x0000000703007c0c */ /* 0x008fda0008706670 */
[----:B------:R-:W-:Y:S05]  /*00d0*/  @P0 EXIT ;  /* 0x000000000000094d */ /* 0x000fea0003800000 */
[----:B------:R-:W0:Y:S01]  /*00e0*/  LDCU UR6, c[0x0][0x390] ;  /* 0x00007200ff0677ac */ /* 0x000e220008000800 */
[----:B------:R-:W-:Y:S01]  /*00f0*/  IMAD R0, R0, UR7, R3 ;  /* 0x0000000700007c24 */ /* 0x000fe2000f8e0203 */
[----:B------:R-:W1:Y:S01]  /*0100*/  LDCU.128 UR12, c[0x0][0x380] ;  /* 0x00007000ff0c77ac */ /* 0x000e620008000c00 */
[----:B------:R-:W2:Y:S02]  /*0110*/  LDCU.64 UR4, c[0x0][0x358] ;  /* 0x00006b00ff0477ac */ /* 0x000ea40008000a00 */
[----:B0-----:R-:W-:-:S05]  /*0120*/  IMAD R3, R0, UR6, RZ ;  /* 0x0000000600037c24 */ /* 0x001fca000f8e02ff */
[----:B-1----:R-:W-:-:S04]  /*0130*/  IADD3 R2, P0, PT, R3, UR14, RZ ;  /* 0x0000000e03027c10 */ /* 0x002fc8000ff1e0ff */
[----:B------:R-:W-:-:S05]  /*0140*/  LEA.HI.X.SX32 R3, R3, UR15, 0x1, P0 ;  /* 0x0000000f03037c11 */ /* 0x000fca00080f0eff */
[----:B--2---:R-:W2:Y:S04]  /*0150*/  LDG.E.U8 R11, desc[UR4][R2.64+0x1] ;  /* 0x00000104020b7981 */ /* 0x004ea8000c1e1100 */
[----:B------:R-:W3:Y:S04]  /*0160*/  LDG.E.U8 R10, desc[UR4][R2.64] ;  /* 0x00000004020a7981 */ /* 0x000ee8000c1e1100 */
[----:B------:R0:W4:Y:S01]  /*0170*/  LDG.E.U8 R8, desc[UR4][R2.64+0x2] ;  /* 0x0000020402087981 */ /* 0x000122000c1e1100 */
[----:B------:R-:W-:Y:S01]  /*0180*/  UMOV UR8, 0x70a3d70a ;  /* 0x70a3d70a00087882 */ /* 0x000fe20000000000 */
[----:B------:R-:W-:Y:S01]  /*0190*/  UMOV UR9, 0x3fe70a3d ;  /* 0x3fe70a3d00097882 */ /* 0x000fe20000000000 */
[----:B0-----:R-:W-:-:S04]  /*01a0*/  IADD3 R2, P0, PT, R0, UR12, RZ ;  /* 0x0000000c00027c10 */ /* 0x001fc8000ff1e0ff */
[----:B------:R-:W-:Y:S01]  /*01b0*/  LEA.HI.X.SX32 R3, R0, UR13, 0x1, P0 ;  /* 0x0000000d00037c11 */ /* 0x000fe200080f0eff */
[----:B--2---:R-:W0:Y:S08]  /*01c0*/  I2F.F64.U16 R6, R11 ;  /* 0x0000000b00067312 */ /* 0x004e300000101800 */
[----:B---3--:R-:W1:Y:S01]  /*01d0*/  I2F.F64.U16 R4, R10 ;  /* 0x0000000a00047312 */ /* 0x008e620000101800 */
[----:B0-----:R-:W-:-:S07]  /*01e0*/  DMUL R6, R6, UR8 ;  /* 0x0000000806067c28 */ /* 0x001fce0008000000 */
[----:B----4-:R-:W0:Y:S01]  /*01f0*/  I2F.F64.U16 R8, R8 ;  /* 0x0000000800087312 */ /* 0x010e220000101800 */
[----:B------:R-:W-:Y:S01]  /*0200*/  UMOV UR8, 0xae147ae1 ;  /* 0xae147ae100087882 */ /* 0x000fe20000000000 */
[----:B------:R-:W-:Y:S02]  /*0210*/  UMOV UR9, 0x3fcae147 ;  /* 0x3fcae14700097882 */ /* 0x000fe40000000000 */
[----:B-1----:R-:W-:Y:S01]  /*0220*/  DFMA R4, R4, UR8, R6 ;  /* 0x0000000804047c2b */ /* 0x002fe20008000006 */
[----:B------:R-:W-:Y:S01]  /*0230*/  UMOV UR8, 0x1eb851ec ;  /* 0x1eb851ec00087882 */ /* 0x000fe20000000000 */
[----:B------:R-:W-:-:S06]  /*0240*/  UMOV UR9, 0x3fb1eb85 ;  /* 0x3fb1eb8500097882 */ /* 0x000fcc0000000000 */
[----:B0-----:R-:W-:-:S10]  /*0250*/  DFMA R4, R8, UR8, R4 ;  /* 0x0000000808047c2b */ /* 0x001fd40008000004 */
[----:B------:R-:W0:Y:S02]  /*0260*/  F2I.U32.F64.TRUNC R5, R4 ;  /* 0x0000000400057311 */ /* 0x000e24000030d000 */
[----:B0-----:R-:W-:Y:S01]  /*0270*/  STG.E.U8 desc[UR4][R2.64], R5 ;  /* 0x0000000502007986 */ /* 0x001fe2000c101104 */
[----:B------:R-:W-:Y:S05]  /*0280*/  EXIT ;  /* 0x000000000000794d */ /* 0x000fea0003800000 */
.L_x_0:
[----:B------:R-:W-:-:S00]  /*0290*/  BRA `(.L_x_0) ;  /* 0xfffffffc00fc7947 */ /* 0x000fc0000383ffff */
[----:B------:R-:W-:-:S00]  /*02a0*/  NOP ;  /* 0x0000000000007918 */ /* 0x000fc00000000000 */
        /* <DEDUP_REMOVED lines=13> */
.L_x_1:


//--------------------- .nv.shared.reserved.0     --------------------------
	.section	.nv.shared.reserved.0,"aw",@nobits
	.weak		__nv_reservedSMEM_offset_0_alias
	.size		__nv_reservedSMEM_offset_0_alias, 0, 64
	.other		__nv_reservedSMEM_offset_0_alias,@"STO_CUDA_RESERVED_SHARED STV_DEFAULT"
__nv_reservedSMEM_offset_0_alias:
	.zero		0
	.zero		64


//--------------------- .nv.constant0._Z15color2greyscalePhS_iii --------------------------
	.section	.nv.constant0._Z15color2greyscalePhS_iii,"a",@progbits
	.sectionflags	@""
	.align	4
.nv.constant0._Z15color2greyscalePhS_iii:
	.zero		924


//--------------------- SYMBOLS --------------------------

	.type		.nv.reservedSmem.offset0,@object
	.size		.nv.reservedSmem.offset0,0x4
